//
// Generated by NVIDIA NVVM Compiler
//
// Compiler Build ID: CL-36424714
// Cuda compilation tools, release 13.0, V13.0.88
// Based on NVVM 20.0.0
//

.version 9.0
.target sm_100
.address_size 64

	// .globl	_Z20leibniz_kernel_floatPfy

.visible .entry _Z20leibniz_kernel_floatPfy(
	.param .u64 .ptr .align 1 _Z20leibniz_kernel_floatPfy_param_0,
	.param .u64 _Z20leibniz_kernel_floatPfy_param_1
)
{
	.reg .pred 	%p<4>;
	.reg .b32 	%r<5>;
	.reg .b32 	%f<14>;
	.reg .b64 	%rd<16>;

	ld.param.u64 	%rd6, [_Z20leibniz_kernel_floatPfy_param_0];
	ld.param.u64 	%rd7, [_Z20leibniz_kernel_floatPfy_param_1];
	mov.u32 	%r1, %ctaid.x;
	mov.u32 	%r2, %ntid.x;
	cvt.u64.u32 	%rd1, %r2;
	mul.wide.u32 	%rd8, %r1, %r2;
	mov.u32 	%r3, %tid.x;
	cvt.u64.u32 	%rd9, %r3;
	add.s64 	%rd2, %rd8, %rd9;
	setp.ge.u64 	%p1, %rd2, %rd7;
	mov.f32 	%f13, 0f00000000;
	@%p1 bra 	$L__BB0_3;
	mov.u32 	%r4, %nctaid.x;
	cvt.u64.u32 	%rd10, %r4;
	mul.lo.s64 	%rd3, %rd1, %rd10;
	mov.f32 	%f13, 0f00000000;
	mov.u64 	%rd15, %rd2;
$L__BB0_2:
	and.b64  	%rd11, %rd15, 1;
	setp.eq.b64 	%p2, %rd11, 1;
	cvt.rn.f32.u64 	%f6, %rd15;
	fma.rn.f32 	%f7, %f6, 0f40000000, 0f3F800000;
	mov.f32 	%f8, 0f40800000;
	div.rn.f32 	%f9, %f8, %f7;
	neg.f32 	%f10, %f9;
	selp.f32 	%f11, %f10, %f9, %p2;
	add.f32 	%f13, %f13, %f11;
	add.s64 	%rd15, %rd15, %rd3;
	setp.lt.u64 	%p3, %rd15, %rd7;
	@%p3 bra 	$L__BB0_2;
$L__BB0_3:
	cvta.to.global.u64 	%rd12, %rd6;
	shl.b64 	%rd13, %rd2, 2;
	add.s64 	%rd14, %rd12, %rd13;
	st.global.f32 	[%rd14], %f13;
	ret;

}


// ===== COMPILED SASS (sm_100) =====

	.target	sm_100

	.elftype	@"ET_EXEC"


//--------------------- .note.nv.tkinfo           --------------------------
	.section	.note.nv.tkinfo,"",@"SHT_NOTE"
	.sectionflags	@"SHF_NOTE_NV_TKINFO"
	.tkinfo
        /*0018*/ 	.word	0x00000002
        /*0030*/ 	.string	""
        /*0030*/ 	.string	"ptxas"
        /*0030*/ 	.string	"Cuda compilation tools, release 13.0, V13.0.88"
        /*0030*/ 	.string	"Build cuda_13.0.r13.0/compiler.36424714_0"
        /*0030*/ 	.string	"-arch sm_100 -m 64 "



//--------------------- .note.nv.cuinfo           --------------------------
	.section	.note.nv.cuinfo,"",@"SHT_NOTE"
	.sectionflags	@"SHF_NOTE_NV_CUINFO"
        /*0018*/ 	.short	0x0002
        /*001a*/ 	.short	0x0064
        /*001c*/ 	.short	0x0082
	.zero		2


//--------------------- .nv.info                  --------------------------
	.section	.nv.info,"",@"SHT_CUDA_INFO"
	.align	4


	//----- nvinfo : EIATTR_REGCOUNT
	.align		4
        /*0000*/ 	.byte	0x04, 0x2f
        /*0002*/ 	.short	(.L_1 - .L_0)
	.align		4
.L_0:
        /*0004*/ 	.word	index@(_Z20leibniz_kernel_floatPfy)
        /*0008*/ 	.word	0x00000015


	//----- nvinfo : EIATTR_FRAME_SIZE
	.align		4
.L_1:
        /*000c*/ 	.byte	0x04, 0x11
        /*000e*/ 	.short	(.L_3 - .L_2)
	.align		4
.L_2:
        /*0010*/ 	.word	index@($__internal_0_$__cuda_sm3x_div_rn_noftz_f32_slowpath)
        /*0014*/ 	.word	0x00000000


	//----- nvinfo : EIATTR_FRAME_SIZE
	.align		4
.L_3:
        /*0018*/ 	.byte	0x04, 0x11
        /*001a*/ 	.short	(.L_5 - .L_4)
	.align		4
.L_4:
        /*001c*/ 	.word	index@(_Z20leibniz_kernel_floatPfy)
        /*0020*/ 	.word	0x00000000


	//----- nvinfo : EIATTR_MIN_STACK_SIZE
	.align		4
.L_5:
        /*0024*/ 	.byte	0x04, 0x12
        /*0026*/ 	.short	(.L_7 - .L_6)
	.align		4
.L_6:
        /*0028*/ 	.word	index@(_Z20leibniz_kernel_floatPfy)
        /*002c*/ 	.word	0x00000000
.L_7:


//--------------------- .nv.compat                --------------------------
	.section	.nv.compat,"",@"SHT_CUDA_COMPAT_INFO"
	.align	4
        /*0000*/ 	.byte	0x02, 0x09, 0x00, 0x00, 0x02, 0x02, 0x01, 0x00, 0x02, 0x05, 0x05, 0x00, 0x03, 0x07, 0x01, 0x01
        /*0010*/ 	.byte	0x02, 0x03, 0x00, 0x00, 0x02, 0x06, 0x01, 0x00, 0x04, 0x0b, 0x08, 0x00, 0x01, 0x00, 0x00, 0x00
        /*0020*/ 	.byte	0x00, 0x00, 0x00, 0x00


//--------------------- .nv.info._Z20leibniz_kernel_floatPfy --------------------------
	.section	.nv.info._Z20leibniz_kernel_floatPfy,"",@"SHT_CUDA_INFO"
	.sectionflags	@""
	.align	4


	//----- nvinfo : EIATTR_CUDA_API_VERSION
	.align		4
        /*0000*/ 	.byte	0x04, 0x37
        /*0002*/ 	.short	(.L_9 - .L_8)
.L_8:
        /*0004*/ 	.word	0x00000082


	//----- nvinfo : EIATTR_KPARAM_INFO
	.align		4
.L_9:
        /*0008*/ 	.byte	0x04, 0x17
        /*000a*/ 	.short	(.L_11 - .L_10)
.L_10:
        /*000c*/ 	.word	0x00000000
        /*0010*/ 	.short	0x0001
        /*0012*/ 	.short	0x0008
        /*0014*/ 	.byte	0x00, 0xf0, 0x21, 0x00


	//----- nvinfo : EIATTR_KPARAM_INFO
	.align		4
.L_11:
        /*0018*/ 	.byte	0x04, 0x17
        /*001a*/ 	.short	(.L_13 - .L_12)
.L_12:
        /*001c*/ 	.word	0x00000000
        /*0020*/ 	.short	0x0000
        /*0022*/ 	.short	0x0000
        /*0024*/ 	.byte	0x00, 0xf5, 0x21, 0x00


	//----- nvinfo : EIATTR_SPARSE_MMA_MASK
	.align		4
.L_13:
        /*0028*/ 	.byte	0x03, 0x50
        /*002a*/ 	.short	0x0000


	//----- nvinfo : EIATTR_MAXREG_COUNT
	.align		4
        /*002c*/ 	.byte	0x03, 0x1b
        /*002e*/ 	.short	0x00ff


	//----- nvinfo : EIATTR_MERCURY_ISA_VERSION
	.align		4
        /*0030*/ 	.byte	0x03, 0x5f
        /*0032*/ 	.short	0x0101


	//----- nvinfo : EIATTR_VRC_CTA_INIT_COUNT
	.align		4
        /*0034*/ 	.byte	0x02, 0x4a
	.zero		1
	.zero		1


	//----- nvinfo : EIATTR_EXIT_INSTR_OFFSETS
	.align		4
        /*0038*/ 	.byte	0x04, 0x1c
        /*003a*/ 	.short	(.L_15 - .L_14)


	//   ....[0]....
.L_14:
        /*003c*/ 	.word	0x00000370


	//----- nvinfo : EIATTR_CRS_STACK_SIZE
	.align		4
.L_15:
        /*0040*/ 	.byte	0x04, 0x1e
        /*0042*/ 	.short	(.L_17 - .L_16)
.L_16:
        /*0044*/ 	.word	0x00000000


	//----- nvinfo : EIATTR_CBANK_PARAM_SIZE
	.align		4
.L_17:
        /*0048*/ 	.byte	0x03, 0x19
        /*004a*/ 	.short	0x0010


	//----- nvinfo : EIATTR_PARAM_CBANK
	.align		4
        /*004c*/ 	.byte	0x04, 0x0a
        /*004e*/ 	.short	(.L_19 - .L_18)
	.align		4
.L_18:
        /*0050*/ 	.word	index@(.nv.constant0._Z20leibniz_kernel_floatPfy)
        /*0054*/ 	.short	0x0380
        /*0056*/ 	.short	0x0010


	//----- nvinfo : EIATTR_SW_WAR
	.align		4
.L_19:
        /*0058*/ 	.byte	0x04, 0x36
        /*005a*/ 	.short	(.L_21 - .L_20)
.L_20:
        /*005c*/ 	.word	0x00000008
.L_21:


//--------------------- .nv.callgraph             --------------------------
	.section	.nv.callgraph,"",@"SHT_CUDA_CALLGRAPH"
	.align	4
	.sectionentsize	8
	.align		4
        /*0000*/ 	.word	0x00000000
	.align		4
        /*0004*/ 	.word	0xffffffff
	.align		4
        /*0008*/ 	.word	0x00000000
	.align		4
        /*000c*/ 	.word	0xfffffffe
	.align		4
        /*0010*/ 	.word	0x00000000
	.align		4
        /*0014*/ 	.word	0xfffffffd
	.align		4
        /*0018*/ 	.word	0x00000000
	.align		4
        /*001c*/ 	.word	0xfffffffc


//--------------------- .text._Z20leibniz_kernel_floatPfy --------------------------
	.section	.text._Z20leibniz_kernel_floatPfy,"ax",@progbits
	.align	128
        .global         _Z20leibniz_kernel_floatPfy
        .type           _Z20leibniz_kernel_floatPfy,@function
        .size           _Z20leibniz_kernel_floatPfy,(.L_x_18 - _Z20leibniz_kernel_floatPfy)
        .other          _Z20leibniz_kernel_floatPfy,@"STO_CUDA_ENTRY STV_DEFAULT"
_Z20leibniz_kernel_floatPfy:
.text._Z20leibniz_kernel_floatPfy:
[----:B------:R-:W-:Y:S01]  /*0000*/  LDC R1, c[0x0][0x37c] ;  /* 0x0000df00ff017b82 */ /* 0x000fe20000000800 */
[----:B------:R-:W0:Y:S07]  /*0010*/  S2R R2, SR_TID.X ;  /* 0x0000000000027919 */ /* 0x000e2e0000002100 */
[----:B------:R-:W0:Y:S01]  /*0020*/  S2UR UR4, SR_CTAID.X ;  /* 0x00000000000479c3 */ /* 0x000e220000002500 */
[----:B------:R-:W1:Y:S01]  /*0030*/  LDCU.64 UR8, c[0x0][0x388] ;  /* 0x00007100ff0877ac */ /* 0x000e620008000a00 */
[----:B------:R-:W-:Y:S01]  /*0040*/  IMAD.MOV.U32 R3, RZ, RZ, RZ ;  /* 0x000000ffff037224 */ /* 0x000fe200078e00ff */
[----:B------:R-:W-:Y:S01]  /*0050*/  BSSY.RECONVERGENT B2, `(.L_x_0) ;  /* 0x000002d000027945 */ /* 0x000fe20003800200 */
[----:B------:R-:W-:Y:S01]  /*0060*/  IMAD.MOV.U32 R6, RZ, RZ, RZ ;  /* 0x000000ffff067224 */ /* 0x000fe200078e00ff */
[----:B------:R-:W2:Y:S03]  /*0070*/  LDCU.64 UR6, c[0x0][0x358] ;  /* 0x00006b00ff0677ac */ /* 0x000ea60008000a00 */
[----:B------:R-:W0:Y:S01]  /*0080*/  LDC R5, c[0x0][0x360] ;  /* 0x0000d800ff057b82 */ /* 0x000e220000000800 */
[----:B------:R-:W3:Y:S01]  /*0090*/  LDCU.64 UR10, c[0x0][0x388] ;  /* 0x00007100ff0a77ac */ /* 0x000ee20008000a00 */
[----:B0-----:R-:W-:-:S03]  /*00a0*/  IMAD.WIDE.U32 R2, R5, UR4, R2 ;  /* 0x0000000405027c25 */ /* 0x001fc6000f8e0002 */
[----:B-1----:R-:W-:-:S04]  /*00b0*/  ISETP.GE.U32.AND P0, PT, R2, UR8, PT ;  /* 0x0000000802007c0c */ /* 0x002fc8000bf06070 */
[----:B------:R-:W-:-:S13]  /*00c0*/  ISETP.GE.U32.AND.EX P0, PT, R3, UR9, PT, P0 ;  /* 0x0000000903007c0c */ /* 0x000fda000bf06100 */
[----:B--23--:R-:W-:Y:S05]  /*00d0*/  @P0 BRA `(.L_x_1) ;  /* 0x0000000000900947 */ /* 0x00cfea0003800000 */
[----:B------:R-:W0:Y:S01]  /*00e0*/  LDCU UR4, c[0x0][0x370] ;  /* 0x00006e00ff0477ac */ /* 0x000e220008000800 */
[----:B------:R-:W-:Y:S02]  /*00f0*/  IMAD.MOV.U32 R6, RZ, RZ, RZ ;  /* 0x000000ffff067224 */ /* 0x000fe400078e00ff */
[----:B------:R-:W-:Y:S02]  /*0100*/  IMAD.MOV.U32 R7, RZ, RZ, R2 ;  /* 0x000000ffff077224 */ /* 0x000fe400078e0002 */
[----:B------:R-:W-:Y:S02]  /*0110*/  IMAD.MOV.U32 R8, RZ, RZ, R3 ;  /* 0x000000ffff087224 */ /* 0x000fe400078e0003 */
[----:B0-----:R-:W-:Y:S01]  /*0120*/  IMAD.WIDE.U32 R4, R5, UR4, RZ ;  /* 0x0000000405047c25 */ /* 0x001fe2000f8e00ff */
[----:B------:R-:W-:-:S03]  /*0130*/  UMOV UR4, URZ ;  /* 0x000000ff00047c82 */ /* 0x000fc60008000000 */
[----:B------:R-:W-:-:S07]  /*0140*/  VIADD R9, R5, UR4 ;  /* 0x0000000405097c36 */ /* 0x000fce0008000000 */
.L_x_4:
[----:B------:R-:W-:Y:S01]  /*0150*/  IMAD.MOV.U32 R10, RZ, RZ, R7 ;  /* 0x000000ffff0a7224 */ /* 0x000fe200078e0007 */
[----:B------:R-:W-:Y:S01]  /*0160*/  UMOV UR4, 0x40800000 ;  /* 0x4080000000047882 */ /* 0x000fe20000000000 */
[----:B------:R-:W-:Y:S01]  /*0170*/  IMAD.MOV.U32 R11, RZ, RZ, R8 ;  /* 0x000000ffff0b7224 */ /* 0x000fe200078e0008 */
[C---:B------:R-:W-:Y:S01]  /*0180*/  LOP3.LUT R12, R7.reuse, 0x1, RZ, 0xc0, !PT ;  /* 0x00000001070c7812 */ /* 0x040fe200078ec0ff */
[----:B------:R-:W-:Y:S01]  /*0190*/  IMAD.MOV.U32 R13, RZ, RZ, 0x3f800000 ;  /* 0x3f800000ff0d7424 */ /* 0x000fe200078e00ff */
[----:B------:R-:W-:Y:S01]  /*01a0*/  IADD3 R7, P1, PT, R7, R4, RZ ;  /* 0x0000000407077210 */ /* 0x000fe20007f3e0ff */
[----:B------:R-:W0:Y:S01]  /*01b0*/  I2F.U64 R0, R10 ;  /* 0x0000000a00007312 */ /* 0x000e220000301000 */
[----:B------:R-:W-:Y:S01]  /*01c0*/  IMAD.U32 R15, RZ, RZ, UR4 ;  /* 0x00000004ff0f7e24 */ /* 0x000fe2000f8e00ff */
[----:B------:R-:W-:Y:S01]  /*01d0*/  ISETP.NE.U32.AND P0, PT, R12, 0x1, PT ;  /* 0x000000010c00780c */ /* 0x000fe20003f05070 */
[----:B------:R-:W-:Y:S01]  /*01e0*/  BSSY.RECONVERGENT B1, `(.L_x_2) ;  /* 0x0000010000017945 */ /* 0x000fe20003800200 */
[----:B------:R-:W-:Y:S01]  /*01f0*/  IMAD.X R8, R8, 0x1, R9, P1 ;  /* 0x0000000108087824 */ /* 0x000fe200008e0609 */
[----:B------:R-:W-:-:S02]  /*0200*/  ISETP.GE.U32.AND P1, PT, R7, UR10, PT ;  /* 0x0000000a07007c0c */ /* 0x000fc4000bf26070 */
[----:B------:R-:W-:Y:S02]  /*0210*/  ISETP.NE.U32.AND.EX P0, PT, RZ, RZ, PT, P0 ;  /* 0x000000ffff00720c */ /* 0x000fe40003f05100 */
[----:B------:R-:W-:Y:S01]  /*0220*/  ISETP.GE.U32.AND.EX P1, PT, R8, UR11, PT, P1 ;  /* 0x0000000b08007c0c */ /* 0x000fe2000bf26110 */
[----:B0-----:R-:W-:-:S04]  /*0230*/  FFMA R14, R0, 2, R13 ;  /* 0x40000000000e7823 */ /* 0x001fc8000000000d */
[----:B------:R-:W0:Y:S08]  /*0240*/  MUFU.RCP R0, R14 ;  /* 0x0000000e00007308 */ /* 0x000e300000001000 */
[----:B------:R-:W1:Y:S01]  /*0250*/  FCHK P2, R15, R14 ;  /* 0x0000000e0f007302 */ /* 0x000e620000040000 */
[----:B0-----:R-:W-:-:S04]  /*0260*/  FFMA R13, -R14, R0, 1 ;  /* 0x3f8000000e0d7423 */ /* 0x001fc80000000100 */
[----:B------:R-:W-:-:S04]  /*0270*/  FFMA R0, R0, R13, R0 ;  /* 0x0000000d00007223 */ /* 0x000fc80000000000 */
[----:B------:R-:W-:-:S04]  /*0280*/  FFMA R11, R0, 4, RZ ;  /* 0x40800000000b7823 */ /* 0x000fc800000000ff */
[----:B------:R-:W-:-:S04]  /*0290*/  FFMA R10, -R14, R11, 4 ;  /* 0x408000000e0a7423 */ /* 0x000fc8000000010b */
[----:B------:R-:W-:Y:S01]  /*02a0*/  FFMA R0, R0, R10, R11 ;  /* 0x0000000a00007223 */ /* 0x000fe2000000000b */
[----:B-1----:R-:W-:Y:S06]  /*02b0*/  @!P2 BRA `(.L_x_3) ;  /* 0x000000000008a947 */ /* 0x002fec0003800000 */
[----:B------:R-:W-:-:S07]  /*02c0*/  MOV R10, 0x2e0 ;  /* 0x000002e0000a7802 */ /* 0x000fce0000000f00 */
[----:B------:R-:W-:Y:S05]  /*02d0*/  CALL.REL.NOINC `($__internal_0_$__cuda_sm3x_div_rn_noftz_f32_slowpath) ;  /* 0x0000000000287944 */ /* 0x000fea0003c00000 */
.L_x_3:
[----:B------:R-:W-:Y:S05]  /*02e0*/  BSYNC.RECONVERGENT B1 ;  /* 0x0000000000017941 */ /* 0x000fea0003800200 */
.L_x_2:
[----:B------:R-:W-:-:S05]  /*02f0*/  FSEL R11, -R0, R0, !P0 ;  /* 0x00000000000b7208 */ /* 0x000fca0004000100 */
[----:B------:R-:W-:Y:S01]  /*0300*/  FADD R6, R11, R6 ;  /* 0x000000060b067221 */ /* 0x000fe20000000000 */
[----:B------:R-:W-:Y:S06]  /*0310*/  @!P1 BRA `(.L_x_4) ;  /* 0xfffffffc008c9947 */ /* 0x000fec000383ffff */
.L_x_1:
[----:B------:R-:W-:Y:S05]  /*0320*/  BSYNC.RECONVERGENT B2 ;  /* 0x0000000000027941 */ /* 0x000fea0003800200 */
.L_x_0:
[----:B------:R-:W0:Y:S02]  /*0330*/  LDCU.64 UR4, c[0x0][0x380] ;  /* 0x00007000ff0477ac */ /* 0x000e240008000a00 */
[----:B0-----:R-:W-:-:S04]  /*0340*/  LEA R4, P0, R2, UR4, 0x2 ;  /* 0x0000000402047c11 */ /* 0x001fc8000f8010ff */
[----:B------:R-:W-:-:S05]  /*0350*/  LEA.HI.X R5, R2, UR5, R3, 0x2, P0 ;  /* 0x0000000502057c11 */ /* 0x000fca00080f1403 */
[----:B------:R-:W-:Y:S01]  /*0360*/  STG.E desc[UR6][R4.64], R6 ;  /* 0x0000000604007986 */ /* 0x000fe2000c101906 */
[----:B------:R-:W-:Y:S05]  /*0370*/  EXIT ;  /* 0x000000000000794d */ /* 0x000fea0003800000 */
        .weak           $__internal_0_$__cuda_sm3x_div_rn_noftz_f32_slowpath
        .type           $__internal_0_$__cuda_sm3x_div_rn_noftz_f32_slowpath,@function
        .size           $__internal_0_$__cuda_sm3x_div_rn_noftz_f32_slowpath,(.L_x_18 - $__internal_0_$__cuda_sm3x_div_rn_noftz_f32_slowpath)
$__internal_0_$__cuda_sm3x_div_rn_noftz_f32_slowpath:
[--C-:B------:R-:W-:Y:S01]  /*0380*/  SHF.R.U32.HI R0, RZ, 0x17, R14.reuse ;  /* 0x00000017ff007819 */ /* 0x100fe2000001160e */
[----:B------:R-:W-:Y:S04]  /*0390*/  BSSY.RECONVERGENT B0, `(.L_x_5) ;  /* 0x000005d000007945 */ /* 0x000fe80003800200 */
[----:B------:R-:W-:Y:S01]  /*03a0*/  BSSY.RELIABLE B3, `(.L_x_6) ;  /* 0x000001b000037945 */ /* 0x000fe20003800100 */
[----:B------:R-:W-:Y:S01]  /*03b0*/  IMAD.MOV.U32 R12, RZ, RZ, R14 ;  /* 0x000000ffff0c7224 */ /* 0x000fe200078e000e */
[----:B------:R-:W-:-:S05]  /*03c0*/  LOP3.LUT R16, R0, 0xff, RZ, 0xc0, !PT ;  /* 0x000000ff00107812 */ /* 0x000fca00078ec0ff */
[----:B------:R-:W-:-:S05]  /*03d0*/  VIADD R15, R16, 0xffffffff ;  /* 0xffffffff100f7836 */ /* 0x000fca0000000000 */
[----:B------:R-:W-:-:S13]  /*03e0*/  ISETP.GT.U32.AND P2, PT, R15, 0xfd, PT ;  /* 0x000000fd0f00780c */ /* 0x000fda0003f44070 */
[----:B------:R-:W-:Y:S01]  /*03f0*/  @!P2 IMAD.MOV.U32 R13, RZ, RZ, RZ ;  /* 0x000000ffff0da224 */ /* 0x000fe200078e00ff */
[----:B------:R-:W-:Y:S06]  /*0400*/  @!P2 BRA `(.L_x_7) ;  /* 0x000000000050a947 */ /* 0x000fec0003800000 */
[----:B------:R-:W-:Y:S01]  /*0410*/  FSETP.GTU.FTZ.AND P2, PT, |R14|, +INF , PT ;  /* 0x7f8000000e00780b */ /* 0x000fe20003f5c200 */
[----:B------:R-:W-:-:S12]  /*0420*/  IMAD.MOV.U32 R0, RZ, RZ, R14 ;  /* 0x000000ffff007224 */ /* 0x000fd800078e000e */
[----:B------:R-:W-:Y:S05]  /*0430*/  @P2 BREAK.RELIABLE B3 ;  /* 0x0000000000032942 */ /* 0x000fea0003800100 */
[----:B------:R-:W-:Y:S05]  /*0440*/  @P2 BRA `(.L_x_8) ;  /* 0x0000000400402947 */ /* 0x000fea0003800000 */
[----:B------:R-:W-:-:S05]  /*0450*/  IMAD.MOV.U32 R11, RZ, RZ, 0x40800000 ;  /* 0x40800000ff0b7424 */ /* 0x000fca00078e00ff */
[----:B------:R-:W-:-:S13]  /*0460*/  LOP3.LUT P2, RZ, R12, 0x7fffffff, R11, 0xc8, !PT ;  /* 0x7fffffff0cff7812 */ /* 0x000fda000784c80b */
[----:B------:R-:W-:Y:S05]  /*0470*/  @!P2 BREAK.RELIABLE B3 ;  /* 0x000000000003a942 */ /* 0x000fea0003800100 */
[----:B------:R-:W-:Y:S05]  /*0480*/  @!P2 BRA `(.L_x_9) ;  /* 0x000000040028a947 */ /* 0x000fea0003800000 */
[----:B------:R-:W-:Y:S02]  /*0490*/  FSETP.NEU.FTZ.AND P2, PT, |R0|, +INF , PT ;  /* 0x7f8000000000780b */ /* 0x000fe40003f5d200 */
[----:B------:R-:W-:-:S04]  /*04a0*/  LOP3.LUT P3, RZ, R11, 0x7fffffff, RZ, 0xc0, !PT ;  /* 0x7fffffff0bff7812 */ /* 0x000fc8000786c0ff */
[----:B------:R-:W-:-:S13]  /*04b0*/  PLOP3.LUT P2, PT, P2, P3, PT, 0x2f, 0xf2 ;  /* 0x0000000000f2781c */ /* 0x000fda0001746577 */
[----:B------:R-:W-:Y:S05]  /*04c0*/  @P2 BREAK.RELIABLE B3 ;  /* 0x0000000000032942 */ /* 0x000fea0003800100 */
[----:B------:R-:W-:Y:S05]  /*04d0*/  @P2 BRA `(.L_x_10) ;  /* 0x00000004000c2947 */ /* 0x000fea0003800000 */
[----:B------:R-:W-:-:S13]  /*04e0*/  LOP3.LUT P2, RZ, R12, 0x7fffffff, RZ, 0xc0, !PT ;  /* 0x7fffffff0cff7812 */ /* 0x000fda000784c0ff */
[----:B------:R-:W-:Y:S05]  /*04f0*/  @!P2 BREAK.RELIABLE B3 ;  /* 0x000000000003a942 */ /* 0x000fea0003800100 */
[----:B------:R-:W-:Y:S05]  /*0500*/  @!P2 BRA `(.L_x_11) ;  /* 0x0000000000f4a947 */ /* 0x000fea0003800000 */
[----:B------:R-:W-:Y:S01]  /*0510*/  ISETP.GE.AND P2, PT, R15, RZ, PT ;  /* 0x000000ff0f00720c */ /* 0x000fe20003f46270 */
[----:B------:R-:W-:-:S12]  /*0520*/  IMAD.MOV.U32 R13, RZ, RZ, RZ ;  /* 0x000000ffff0d7224 */ /* 0x000fd800078e00ff */
[----:B------:R-:W-:Y:S01]  /*0530*/  @!P2 FFMA R12, R0, 1.84467440737095516160e+19, RZ ;  /* 0x5f800000000ca823 */ /* 0x000fe200000000ff */
[----:B------:R-:W-:-:S07]  /*0540*/  @!P2 VIADD R13, R13, 0x40 ;  /* 0x000000400d0da836 */ /* 0x000fce0000000000 */
.L_x_7:
[----:B------:R-:W-:Y:S05]  /*0550*/  BSYNC.RELIABLE B3 ;  /* 0x0000000000037941 */ /* 0x000fea0003800100 */
.L_x_6:
[----:B------:R-:W-:Y:S01]  /*0560*/  LEA R11, R16, 0xc0800000, 0x17 ;  /* 0xc0800000100b7811 */ /* 0x000fe200078eb8ff */
[----:B------:R-:W-:Y:S01]  /*0570*/  UMOV UR4, 0x40800000 ;  /* 0x4080000000047882 */ /* 0x000fe20000000000 */
[----:B------:R-:W-:Y:S01]  /*0580*/  IADD3 R13, PT, PT, R13, 0x81, -R16 ;  /* 0x000000810d0d7810 */ /* 0x000fe20007ffe810 */
[----:B------:R-:W-:Y:S01]  /*0590*/  UIADD3 UR4, UPT, UPT, UR4, -0x1000000, URZ ;  /* 0xff00000004047890 */ /* 0x000fe2000fffe0ff */
[----:B------:R-:W-:Y:S01]  /*05a0*/  BSSY.RECONVERGENT B3, `(.L_x_12) ;  /* 0x0000032000037945 */ /* 0x000fe20003800200 */
[----:B------:R-:W-:-:S04]  /*05b0*/  IMAD.IADD R12, R12, 0x1, -R11 ;  /* 0x000000010c0c7824 */ /* 0x000fc800078e0a0b */
[----:B------:R-:W0:Y:S01]  /*05c0*/  MUFU.RCP R0, R12 ;  /* 0x0000000c00007308 */ /* 0x000e220000001000 */
[----:B------:R-:W-:-:S04]  /*05d0*/  FADD.FTZ R11, -R12, -RZ ;  /* 0x800000ff0c0b7221 */ /* 0x000fc80000010100 */
[----:B0-----:R-:W-:-:S04]  /*05e0*/  FFMA R15, R0, R11, 1 ;  /* 0x3f800000000f7423 */ /* 0x001fc8000000000b */
[----:B------:R-:W-:-:S04]  /*05f0*/  FFMA R0, R0, R15, R0 ;  /* 0x0000000f00007223 */ /* 0x000fc80000000000 */
[----:B------:R-:W-:-:S04]  /*0600*/  FFMA R14, R0, UR4, RZ ;  /* 0x00000004000e7c23 */ /* 0x000fc800080000ff */
[----:B------:R-:W-:-:S04]  /*0610*/  FFMA R15, R11, R14, UR4 ;  /* 0x000000040b0f7e23 */ /* 0x000fc8000800000e */
[----:B------:R-:W-:-:S04]  /*0620*/  FFMA R15, R0, R15, R14 ;  /* 0x0000000f000f7223 */ /* 0x000fc8000000000e */
[----:B------:R-:W-:-:S04]  /*0630*/  FFMA R18, R11, R15, UR4 ;  /* 0x000000040b127e23 */ /* 0x000fc8000800000f */
[----:B------:R-:W-:-:S05]  /*0640*/  FFMA R11, R0, R18, R15 ;  /* 0x00000012000b7223 */ /* 0x000fca000000000f */
[----:B------:R-:W-:-:S04]  /*0650*/  SHF.R.U32.HI R12, RZ, 0x17, R11 ;  /* 0x00000017ff0c7819 */ /* 0x000fc8000001160b */
[----:B------:R-:W-:-:S05]  /*0660*/  LOP3.LUT R12, R12, 0xff, RZ, 0xc0, !PT ;  /* 0x000000ff0c0c7812 */ /* 0x000fca00078ec0ff */
[----:B------:R-:W-:-:S04]  /*0670*/  IMAD.IADD R16, R12, 0x1, R13 ;  /* 0x000000010c107824 */ /* 0x000fc800078e020d */
[----:B------:R-:W-:-:S05]  /*0680*/  VIADD R12, R16, 0xffffffff ;  /* 0xffffffff100c7836 */ /* 0x000fca0000000000 */
[----:B------:R-:W-:-:S13]  /*0690*/  ISETP.GE.U32.AND P2, PT, R12, 0xfe, PT ;  /* 0x000000fe0c00780c */ /* 0x000fda0003f46070 */
[----:B------:R-:W-:Y:S05]  /*06a0*/  @!P2 BRA `(.L_x_13) ;  /* 0x000000000080a947 */ /* 0x000fea0003800000 */
[----:B------:R-:W-:-:S13]  /*06b0*/  ISETP.GT.AND P2, PT, R16, 0xfe, PT ;  /* 0x000000fe1000780c */ /* 0x000fda0003f44270 */
[----:B------:R-:W-:Y:S05]  /*06c0*/  @P2 BRA `(.L_x_14) ;  /* 0x00000000006c2947 */ /* 0x000fea0003800000 */
[----:B------:R-:W-:-:S13]  /*06d0*/  ISETP.GE.AND P2, PT, R16, 0x1, PT ;  /* 0x000000011000780c */ /* 0x000fda0003f46270 */
[----:B------:R-:W-:Y:S05]  /*06e0*/  @P2 BRA `(.L_x_15) ;  /* 0x0000000000742947 */ /* 0x000fea0003800000 */
[----:B------:R-:W-:Y:S02]  /*06f0*/  ISETP.GE.AND P2, PT, R16, -0x18, PT ;  /* 0xffffffe81000780c */ /* 0x000fe40003f46270 */
[----:B------:R-:W-:-:S11]  /*0700*/  LOP3.LUT R11, R11, 0x80000000, RZ, 0xc0, !PT ;  /* 0x800000000b0b7812 */ /* 0x000fd600078ec0ff */
[----:B------:R-:W-:Y:S05]  /*0710*/  @!P2 BRA `(.L_x_15) ;  /* 0x000000000068a947 */ /* 0x000fea0003800000 */
[CCC-:B------:R-:W-:Y:S01]  /*0720*/  FFMA.RZ R12, R0.reuse, R18.reuse, R15.reuse ;  /* 0x00000012000c7223 */ /* 0x1c0fe2000000c00f */
[-CC-:B------:R-:W-:Y:S01]  /*0730*/  FFMA.RM R13, R0, R18.reuse, R15.reuse ;  /* 0x00000012000d7223 */ /* 0x180fe2000000400f */
[C---:B------:R-:W-:Y:S02]  /*0740*/  ISETP.NE.AND P4, PT, R16.reuse, RZ, PT ;  /* 0x000000ff1000720c */ /* 0x040fe40003f85270 */
[----:B------:R-:W-:Y:S02]  /*0750*/  ISETP.NE.AND P3, PT, R16, RZ, PT ;  /* 0x000000ff1000720c */ /* 0x000fe40003f65270 */
[----:B------:R-:W-:Y:S01]  /*0760*/  LOP3.LUT R14, R12, 0x7fffff, RZ, 0xc0, !PT ;  /* 0x007fffff0c0e7812 */ /* 0x000fe200078ec0ff */
[----:B------:R-:W-:Y:S01]  /*0770*/  FFMA.RP R12, R0, R18, R15 ;  /* 0x00000012000c7223 */ /* 0x000fe2000000800f */
[----:B------:R-:W-:Y:S02]  /*0780*/  VIADD R15, R16, 0x20 ;  /* 0x00000020100f7836 */ /* 0x000fe40000000000 */
[----:B------:R-:W-:Y:S01]  /*0790*/  LOP3.LUT R14, R14, 0x800000, RZ, 0xfc, !PT ;  /* 0x008000000e0e7812 */ /* 0x000fe200078efcff */
[----:B------:R-:W-:Y:S01]  /*07a0*/  IMAD.MOV R0, RZ, RZ, -R16 ;  /* 0x000000ffff007224 */ /* 0x000fe200078e0a10 */
[----:B------:R-:W-:-:S02]  /*07b0*/  FSETP.NEU.FTZ.AND P2, PT, R12, R13, PT ;  /* 0x0000000d0c00720b */ /* 0x000fc40003f5d000 */
[----:B------:R-:W-:Y:S02]  /*07c0*/  SHF.L.U32 R15, R14, R15, RZ ;  /* 0x0000000f0e0f7219 */ /* 0x000fe400000006ff */
[----:B------:R-:W-:Y:S02]  /*07d0*/  SEL R13, R0, RZ, P4 ;  /* 0x000000ff000d7207 */ /* 0x000fe40002000000 */
[----:B------:R-:W-:Y:S02]  /*07e0*/  ISETP.NE.AND P3, PT, R15, RZ, P3 ;  /* 0x000000ff0f00720c */ /* 0x000fe40001f65270 */
[----:B------:R-:W-:Y:S02]  /*07f0*/  SHF.R.U32.HI R13, RZ, R13, R14 ;  /* 0x0000000dff0d7219 */ /* 0x000fe4000001160e */
[----:B------:R-:W-:Y:S02]  /*0800*/  PLOP3.LUT P2, PT, P2, P3, PT, 0xf8, 0x8f ;  /* 0x00000000008f781c */ /* 0x000fe40001747f70 */
[----:B------:R-:W-:-:S02]  /*0810*/  SHF.R.U32.HI R15, RZ, 0x1, R13 ;  /* 0x00000001ff0f7819 */ /* 0x000fc4000001160d */
[----:B------:R-:W-:-:S04]  /*0820*/  SEL R0, RZ, 0x1, !P2 ;  /* 0x00000001ff007807 */ /* 0x000fc80005000000 */
[----:B------:R-:W-:-:S04]  /*0830*/  LOP3.LUT R0, R0, 0x1, R15, 0xf8, !PT ;  /* 0x0000000100007812 */ /* 0x000fc800078ef80f */
[----:B------:R-:W-:-:S05]  /*0840*/  LOP3.LUT R0, R0, R13, RZ, 0xc0, !PT ;  /* 0x0000000d00007212 */ /* 0x000fca00078ec0ff */
[----:B------:R-:W-:-:S05]  /*0850*/  IMAD.IADD R0, R15, 0x1, R0 ;  /* 0x000000010f007824 */ /* 0x000fca00078e0200 */
[----:B------:R-:W-:Y:S01]  /*0860*/  LOP3.LUT R11, R0, R11, RZ, 0xfc, !PT ;  /* 0x0000000b000b7212 */ /* 0x000fe200078efcff */
[----:B------:R-:W-:Y:S06]  /*0870*/  BRA `(.L_x_15) ;  /* 0x0000000000107947 */ /* 0x000fec0003800000 */
.L_x_14:
[----:B------:R-:W-:-:S04]  /*0880*/  LOP3.LUT R11, R11, 0x80000000, RZ, 0xc0, !PT ;  /* 0x800000000b0b7812 */ /* 0x000fc800078ec0ff */
[----:B------:R-:W-:Y:S01]  /*0890*/  LOP3.LUT R11, R11, 0x7f800000, RZ, 0xfc, !PT ;  /* 0x7f8000000b0b7812 */ /* 0x000fe200078efcff */
[----:B------:R-:W-:Y:S06]  /*08a0*/  BRA `(.L_x_15) ;  /* 0x0000000000047947 */ /* 0x000fec0003800000 */
.L_x_13:
[----:B------:R-:W-:-:S07]  /*08b0*/  IMAD R11, R13, 0x800000, R11 ;  /* 0x008000000d0b7824 */ /* 0x000fce00078e020b */
.L_x_15:
[----:B------:R-:W-:Y:S05]  /*08c0*/  BSYNC.RECONVERGENT B3 ;  /* 0x0000000000037941 */ /* 0x000fea0003800200 */
.L_x_12:
[----:B------:R-:W-:Y:S05]  /*08d0*/  BRA `(.L_x_16) ;  /* 0x0000000000207947 */ /* 0x000fea0003800000 */
.L_x_11:
[----:B------:R-:W-:-:S04]  /*08e0*/  LOP3.LUT R11, R12, 0x80000000, R11, 0x48, !PT ;  /* 0x800000000c0b7812 */ /* 0x000fc800078e480b */
[----:B------:R-:W-:Y:S01]  /*08f0*/  LOP3.LUT R11, R11, 0x7f800000, RZ, 0xfc, !PT ;  /* 0x7f8000000b0b7812 */ /* 0x000fe200078efcff */
[----:B------:R-:W-:Y:S06]  /*0900*/  BRA `(.L_x_16) ;  /* 0x0000000000147947 */ /* 0x000fec0003800000 */
.L_x_10:
[----:B------:R-:W-:Y:S01]  /*0910*/  LOP3.LUT R11, R12, 0x80000000, R11, 0x48, !PT ;  /* 0x800000000c0b7812 */ /* 0x000fe200078e480b */
[----:B------:R-:W-:Y:S06]  /*0920*/  BRA `(.L_x_16) ;  /* 0x00000000000c7947 */ /* 0x000fec0003800000 */
.L_x_9:
[----:B------:R-:W0:Y:S01]  /*0930*/  MUFU.RSQ R11, -QNAN ;  /* 0xffc00000000b7908 */ /* 0x000e220000001400 */
[----:B------:R-:W-:Y:S05]  /*0940*/  BRA `(.L_x_16) ;  /* 0x0000000000047947 */ /* 0x000fea0003800000 */
.L_x_8:
[----:B------:R-:W-:-:S07]  /*0950*/  FADD.FTZ R11, R0, 4 ;  /* 0x40800000000b7421 */ /* 0x000fce0000010000 */
.L_x_16:
[----:B------:R-:W-:Y:S05]  /*0960*/  BSYNC.RECONVERGENT B0 ;  /* 0x0000000000007941 */ /* 0x000fea0003800200 */
.L_x_5:
[----:B0-----:R-:W-:Y:S02]  /*0970*/  IMAD.MOV.U32 R0, RZ, RZ, R11 ;  /* 0x000000ffff007224 */ /* 0x001fe400078e000b */
[----:B------:R-:W-:-:S04]  /*0980*/  IMAD.MOV.U32 R11, RZ, RZ, 0x0 ;  /* 0x00000000ff0b7424 */ /* 0x000fc800078e00ff */
[----:B------:R-:W-:Y:S05]  /*0990*/  RET.REL.NODEC R10 `(_Z20leibniz_kernel_floatPfy) ;  /* 0xfffffff40a987950 */ /* 0x000fea0003c3ffff */
.L_x_17:
[----:B------:R-:W-:-:S00]  /*09a0*/  BRA `(.L_x_17) ;  /* 0xfffffffc00fc7947 */ /* 0x000fc0000383ffff */
[----:B------:R-:W-:-:S00]  /*09b0*/  NOP ;  /* 0x0000000000007918 */ /* 0x000fc00000000000 */
        /* <DEDUP_REMOVED lines=12> */
.L_x_18:


//--------------------- .nv.shared.reserved.0     --------------------------
	.section	.nv.shared.reserved.0,"aw",@nobits
	.weak		__nv_reservedSMEM_offset_0_alias
	.size		__nv_reservedSMEM_offset_0_alias, 0, 64
	.other		__nv_reservedSMEM_offset_0_alias,@"STO_CUDA_RESERVED_SHARED STV_DEFAULT"
__nv_reservedSMEM_offset_0_alias:
	.zero		0
	.zero		64


//--------------------- .nv.constant0._Z20leibniz_kernel_floatPfy --------------------------
	.section	.nv.constant0._Z20leibniz_kernel_floatPfy,"a",@progbits
	.sectionflags	@""
	.align	4
.nv.constant0._Z20leibniz_kernel_floatPfy:
	.zero		912


//--------------------- SYMBOLS --------------------------

	.type		.nv.reservedSmem.offset0,@object
	.size		.nv.reservedSmem.offset0,0x4
